//
// Generated by NVIDIA NVVM Compiler
//
// Compiler Build ID: CL-36424714
// Cuda compilation tools, release 13.0, V13.0.88
// Based on NVVM 20.0.0
//

.version 9.0
.target sm_100
.address_size 64

	// .globl	_Z31convolution_2D_const_mem_kernelPfS_ii
.const .align 4 .b8 F[100];

.visible .entry _Z31convolution_2D_const_mem_kernelPfS_ii(
	.param .u64 .ptr .align 1 _Z31convolution_2D_const_mem_kernelPfS_ii_param_0,
	.param .u64 .ptr .align 1 _Z31convolution_2D_const_mem_kernelPfS_ii_param_1,
	.param .u32 _Z31convolution_2D_const_mem_kernelPfS_ii_param_2,
	.param .u32 _Z31convolution_2D_const_mem_kernelPfS_ii_param_3
)
{
	.reg .pred 	%p<103>;
	.reg .b32 	%r<56>;
	.reg .b32 	%f<127>;
	.reg .b64 	%rd<38>;

	ld.param.u64 	%rd9, [_Z31convolution_2D_const_mem_kernelPfS_ii_param_0];
	ld.param.u64 	%rd8, [_Z31convolution_2D_const_mem_kernelPfS_ii_param_1];
	ld.param.u32 	%r9, [_Z31convolution_2D_const_mem_kernelPfS_ii_param_2];
	ld.param.u32 	%r10, [_Z31convolution_2D_const_mem_kernelPfS_ii_param_3];
	cvta.to.global.u64 	%rd1, %rd9;
	mov.u32 	%r11, %ctaid.y;
	mov.u32 	%r12, %ntid.y;
	mov.u32 	%r13, %tid.y;
	mad.lo.s32 	%r1, %r11, %r12, %r13;
	mov.u32 	%r14, %ctaid.x;
	mov.u32 	%r15, %ntid.x;
	mov.u32 	%r16, %tid.x;
	mad.lo.s32 	%r17, %r14, %r15, %r16;
	add.s32 	%r18, %r17, -2;
	add.s32 	%r19, %r1, -2;
	setp.gt.u32 	%p7, %r1, 1;
	setp.lt.s32 	%p8, %r19, %r10;
	and.pred  	%p1, %p7, %p8;
	mul.lo.s32 	%r2, %r19, %r9;
	setp.gt.s32 	%p9, %r17, 1;
	setp.lt.s32 	%p10, %r18, %r9;
	and.pred  	%p2, %p9, %p10;
	and.pred  	%p12, %p1, %p2;
	cvt.s64.s32 	%rd10, %r2;
	cvt.s64.s32 	%rd2, %r17;
	add.s64 	%rd11, %rd2, %rd10;
	shl.b64 	%rd12, %rd11, 2;
	add.s64 	%rd3, %rd1, %rd12;
	mov.f32 	%f103, 0f00000000;
	not.pred 	%p13, %p12;
	@%p13 bra 	$L__BB0_2;
	ld.global.f32 	%f52, [%rd3+-8];
	ld.const.f32 	%f53, [F];
	fma.rn.f32 	%f103, %f52, %f53, 0f00000000;
$L__BB0_2:
	ld.param.u32 	%r44, [_Z31convolution_2D_const_mem_kernelPfS_ii_param_2];
	cvt.u32.u64 	%r20, %rd2;
	setp.gt.s32 	%p14, %r20, 0;
	setp.le.s32 	%p15, %r20, %r44;
	and.pred  	%p16, %p14, %p15;
	and.pred  	%p17, %p1, %p16;
	not.pred 	%p18, %p17;
	@%p18 bra 	$L__BB0_4;
	ld.global.f32 	%f54, [%rd3+-4];
	ld.const.f32 	%f55, [F+4];
	fma.rn.f32 	%f103, %f54, %f55, %f103;
$L__BB0_4:
	ld.param.u32 	%r45, [_Z31convolution_2D_const_mem_kernelPfS_ii_param_2];
	setp.gt.s32 	%p19, %r20, -1;
	setp.lt.s32 	%p20, %r20, %r45;
	and.pred  	%p3, %p19, %p20;
	and.pred  	%p21, %p1, %p3;
	not.pred 	%p22, %p21;
	@%p22 bra 	$L__BB0_6;
	add.s32 	%r23, %r20, %r2;
	mul.wide.s32 	%rd13, %r23, 4;
	add.s64 	%rd14, %rd1, %rd13;
	ld.global.f32 	%f56, [%rd14];
	ld.const.f32 	%f57, [F+8];
	fma.rn.f32 	%f103, %f56, %f57, %f103;
$L__BB0_6:
	ld.param.u32 	%r46, [_Z31convolution_2D_const_mem_kernelPfS_ii_param_2];
	add.s32 	%r25, %r20, 1;
	setp.gt.s32 	%p23, %r20, -2;
	setp.lt.s32 	%p24, %r25, %r46;
	and.pred  	%p4, %p23, %p24;
	setp.gt.u32 	%p25, %r1, 1;
	setp.lt.s32 	%p26, %r19, %r10;
	and.pred  	%p27, %p25, %p26;
	and.pred  	%p28, %p27, %p4;
	not.pred 	%p29, %p28;
	@%p29 bra 	$L__BB0_8;
	ld.global.f32 	%f58, [%rd3+4];
	ld.const.f32 	%f59, [F+12];
	fma.rn.f32 	%f103, %f58, %f59, %f103;
$L__BB0_8:
	ld.param.u32 	%r47, [_Z31convolution_2D_const_mem_kernelPfS_ii_param_2];
	add.s32 	%r28, %r20, 2;
	setp.gt.s32 	%p30, %r20, -3;
	setp.lt.s32 	%p31, %r28, %r47;
	and.pred  	%p5, %p30, %p31;
	setp.gt.u32 	%p32, %r1, 1;
	setp.lt.s32 	%p33, %r19, %r10;
	and.pred  	%p34, %p32, %p33;
	and.pred  	%p35, %p34, %p5;
	not.pred 	%p36, %p35;
	@%p36 bra 	$L__BB0_10;
	ld.global.f32 	%f60, [%rd3+8];
	ld.const.f32 	%f61, [F+16];
	fma.rn.f32 	%f103, %f60, %f61, %f103;
$L__BB0_10:
	ld.param.u32 	%r48, [_Z31convolution_2D_const_mem_kernelPfS_ii_param_2];
	setp.ne.s32 	%p37, %r1, 0;
	setp.le.s32 	%p38, %r1, %r10;
	and.pred  	%p6, %p37, %p38;
	add.s32 	%r3, %r2, %r48;
	and.pred  	%p39, %p6, %p2;
	cvt.s64.s32 	%rd15, %r3;
	add.s64 	%rd16, %rd2, %rd15;
	shl.b64 	%rd17, %rd16, 2;
	add.s64 	%rd4, %rd1, %rd17;
	not.pred 	%p40, %p39;
	@%p40 bra 	$L__BB0_12;
	ld.global.f32 	%f62, [%rd4+-8];
	ld.const.f32 	%f63, [F+20];
	fma.rn.f32 	%f103, %f62, %f63, %f103;
$L__BB0_12:
	ld.param.u32 	%r49, [_Z31convolution_2D_const_mem_kernelPfS_ii_param_2];
	cvt.u32.u64 	%r30, %rd2;
	setp.gt.s32 	%p41, %r30, 0;
	setp.le.s32 	%p42, %r30, %r49;
	and.pred  	%p43, %p41, %p42;
	and.pred  	%p44, %p6, %p43;
	not.pred 	%p45, %p44;
	@%p45 bra 	$L__BB0_14;
	ld.global.f32 	%f64, [%rd4+-4];
	ld.const.f32 	%f65, [F+24];
	fma.rn.f32 	%f103, %f64, %f65, %f103;
$L__BB0_14:
	and.pred  	%p46, %p6, %p3;
	not.pred 	%p47, %p46;
	@%p47 bra 	$L__BB0_16;
	add.s32 	%r32, %r30, %r3;
	mul.wide.s32 	%rd18, %r32, 4;
	add.s64 	%rd19, %rd1, %rd18;
	ld.global.f32 	%f66, [%rd19];
	ld.const.f32 	%f67, [F+28];
	fma.rn.f32 	%f103, %f66, %f67, %f103;
$L__BB0_16:
	and.pred  	%p48, %p6, %p4;
	not.pred 	%p49, %p48;
	@%p49 bra 	$L__BB0_18;
	ld.global.f32 	%f68, [%rd4+4];
	ld.const.f32 	%f69, [F+32];
	fma.rn.f32 	%f103, %f68, %f69, %f103;
$L__BB0_18:
	and.pred  	%p50, %p6, %p5;
	not.pred 	%p51, %p50;
	@%p51 bra 	$L__BB0_20;
	ld.global.f32 	%f70, [%rd4+8];
	ld.const.f32 	%f71, [F+36];
	fma.rn.f32 	%f103, %f70, %f71, %f103;
$L__BB0_20:
	ld.param.u32 	%r50, [_Z31convolution_2D_const_mem_kernelPfS_ii_param_2];
	setp.ge.s32 	%p52, %r1, %r10;
	add.s32 	%r4, %r3, %r50;
	not.pred 	%p53, %p2;
	cvt.s64.s32 	%rd20, %r4;
	add.s64 	%rd21, %rd2, %rd20;
	shl.b64 	%rd22, %rd21, 2;
	add.s64 	%rd5, %rd1, %rd22;
	or.pred  	%p54, %p52, %p53;
	@%p54 bra 	$L__BB0_22;
	ld.global.f32 	%f72, [%rd5+-8];
	ld.const.f32 	%f73, [F+40];
	fma.rn.f32 	%f103, %f72, %f73, %f103;
$L__BB0_22:
	ld.param.u32 	%r51, [_Z31convolution_2D_const_mem_kernelPfS_ii_param_2];
	setp.ge.s32 	%p55, %r1, %r10;
	cvt.u32.u64 	%r33, %rd2;
	setp.lt.s32 	%p56, %r33, 1;
	setp.gt.s32 	%p57, %r33, %r51;
	or.pred  	%p58, %p56, %p57;
	or.pred  	%p59, %p55, %p58;
	@%p59 bra 	$L__BB0_24;
	ld.global.f32 	%f74, [%rd5+-4];
	ld.const.f32 	%f75, [F+44];
	fma.rn.f32 	%f103, %f74, %f75, %f103;
$L__BB0_24:
	setp.ge.s32 	%p60, %r1, %r10;
	not.pred 	%p61, %p3;
	or.pred  	%p62, %p60, %p61;
	@%p62 bra 	$L__BB0_26;
	add.s32 	%r35, %r33, %r4;
	mul.wide.s32 	%rd23, %r35, 4;
	add.s64 	%rd24, %rd1, %rd23;
	ld.global.f32 	%f76, [%rd24];
	ld.const.f32 	%f77, [F+48];
	fma.rn.f32 	%f103, %f76, %f77, %f103;
$L__BB0_26:
	setp.ge.s32 	%p63, %r1, %r10;
	not.pred 	%p64, %p4;
	or.pred  	%p65, %p63, %p64;
	@%p65 bra 	$L__BB0_28;
	ld.global.f32 	%f78, [%rd5+4];
	ld.const.f32 	%f79, [F+52];
	fma.rn.f32 	%f103, %f78, %f79, %f103;
$L__BB0_28:
	setp.ge.s32 	%p66, %r1, %r10;
	not.pred 	%p67, %p5;
	or.pred  	%p68, %p66, %p67;
	@%p68 bra 	$L__BB0_30;
	ld.global.f32 	%f80, [%rd5+8];
	ld.const.f32 	%f81, [F+56];
	fma.rn.f32 	%f103, %f80, %f81, %f103;
$L__BB0_30:
	ld.param.u32 	%r52, [_Z31convolution_2D_const_mem_kernelPfS_ii_param_2];
	add.s32 	%r5, %r1, 1;
	setp.ge.s32 	%p69, %r5, %r10;
	add.s32 	%r6, %r4, %r52;
	not.pred 	%p70, %p2;
	cvt.s64.s32 	%rd25, %r6;
	add.s64 	%rd26, %rd2, %rd25;
	shl.b64 	%rd27, %rd26, 2;
	add.s64 	%rd6, %rd1, %rd27;
	or.pred  	%p71, %p69, %p70;
	@%p71 bra 	$L__BB0_32;
	ld.global.f32 	%f82, [%rd6+-8];
	ld.const.f32 	%f83, [F+60];
	fma.rn.f32 	%f103, %f82, %f83, %f103;
$L__BB0_32:
	ld.param.u32 	%r53, [_Z31convolution_2D_const_mem_kernelPfS_ii_param_2];
	setp.ge.s32 	%p72, %r5, %r10;
	cvt.u32.u64 	%r36, %rd2;
	setp.lt.s32 	%p73, %r36, 1;
	setp.gt.s32 	%p74, %r36, %r53;
	or.pred  	%p75, %p73, %p74;
	or.pred  	%p76, %p72, %p75;
	@%p76 bra 	$L__BB0_34;
	ld.global.f32 	%f84, [%rd6+-4];
	ld.const.f32 	%f85, [F+64];
	fma.rn.f32 	%f103, %f84, %f85, %f103;
$L__BB0_34:
	setp.ge.s32 	%p77, %r5, %r10;
	not.pred 	%p78, %p3;
	or.pred  	%p79, %p77, %p78;
	@%p79 bra 	$L__BB0_36;
	add.s32 	%r38, %r36, %r6;
	mul.wide.s32 	%rd28, %r38, 4;
	add.s64 	%rd29, %rd1, %rd28;
	ld.global.f32 	%f86, [%rd29];
	ld.const.f32 	%f87, [F+68];
	fma.rn.f32 	%f103, %f86, %f87, %f103;
$L__BB0_36:
	setp.ge.s32 	%p80, %r5, %r10;
	not.pred 	%p81, %p4;
	or.pred  	%p82, %p80, %p81;
	@%p82 bra 	$L__BB0_38;
	ld.global.f32 	%f88, [%rd6+4];
	ld.const.f32 	%f89, [F+72];
	fma.rn.f32 	%f103, %f88, %f89, %f103;
$L__BB0_38:
	setp.ge.s32 	%p83, %r5, %r10;
	not.pred 	%p84, %p5;
	or.pred  	%p85, %p83, %p84;
	@%p85 bra 	$L__BB0_40;
	ld.global.f32 	%f90, [%rd6+8];
	ld.const.f32 	%f91, [F+76];
	fma.rn.f32 	%f103, %f90, %f91, %f103;
$L__BB0_40:
	ld.param.u32 	%r54, [_Z31convolution_2D_const_mem_kernelPfS_ii_param_2];
	add.s32 	%r7, %r1, 2;
	setp.ge.s32 	%p86, %r7, %r10;
	add.s32 	%r8, %r6, %r54;
	not.pred 	%p87, %p2;
	cvt.s64.s32 	%rd30, %r8;
	add.s64 	%rd31, %rd2, %rd30;
	shl.b64 	%rd32, %rd31, 2;
	add.s64 	%rd7, %rd1, %rd32;
	or.pred  	%p88, %p86, %p87;
	@%p88 bra 	$L__BB0_42;
	ld.global.f32 	%f92, [%rd7+-8];
	ld.const.f32 	%f93, [F+80];
	fma.rn.f32 	%f103, %f92, %f93, %f103;
$L__BB0_42:
	ld.param.u32 	%r55, [_Z31convolution_2D_const_mem_kernelPfS_ii_param_2];
	setp.ge.s32 	%p89, %r7, %r10;
	setp.lt.s32 	%p90, %r36, 1;
	setp.gt.s32 	%p91, %r36, %r55;
	or.pred  	%p92, %p90, %p91;
	or.pred  	%p93, %p89, %p92;
	@%p93 bra 	$L__BB0_44;
	ld.global.f32 	%f94, [%rd7+-4];
	ld.const.f32 	%f95, [F+84];
	fma.rn.f32 	%f103, %f94, %f95, %f103;
$L__BB0_44:
	setp.ge.s32 	%p94, %r7, %r10;
	not.pred 	%p95, %p3;
	or.pred  	%p96, %p94, %p95;
	@%p96 bra 	$L__BB0_46;
	add.s32 	%r41, %r36, %r8;
	mul.wide.s32 	%rd33, %r41, 4;
	add.s64 	%rd34, %rd1, %rd33;
	ld.global.f32 	%f96, [%rd34];
	ld.const.f32 	%f97, [F+88];
	fma.rn.f32 	%f103, %f96, %f97, %f103;
$L__BB0_46:
	setp.ge.s32 	%p97, %r7, %r10;
	not.pred 	%p98, %p4;
	or.pred  	%p99, %p97, %p98;
	@%p99 bra 	$L__BB0_48;
	ld.global.f32 	%f98, [%rd7+4];
	ld.const.f32 	%f99, [F+92];
	fma.rn.f32 	%f103, %f98, %f99, %f103;
$L__BB0_48:
	setp.ge.s32 	%p100, %r7, %r10;
	not.pred 	%p101, %p5;
	or.pred  	%p102, %p100, %p101;
	@%p102 bra 	$L__BB0_50;
	ld.global.f32 	%f100, [%rd7+8];
	ld.const.f32 	%f101, [F+96];
	fma.rn.f32 	%f103, %f100, %f101, %f103;
$L__BB0_50:
	cvta.to.global.u64 	%rd35, %rd8;
	add.s32 	%r43, %r4, %r36;
	mul.wide.s32 	%rd36, %r43, 4;
	add.s64 	%rd37, %rd35, %rd36;
	st.global.f32 	[%rd37], %f103;
	ret;

}


// ===== COMPILED SASS (sm_100) =====

	.target	sm_100

	.elftype	@"ET_EXEC"


//--------------------- .note.nv.tkinfo           --------------------------
	.section	.note.nv.tkinfo,"",@"SHT_NOTE"
	.sectionflags	@"SHF_NOTE_NV_TKINFO"
	.tkinfo
        /*0018*/ 	.word	0x00000002
        /*0030*/ 	.string	""
        /*0030*/ 	.string	"ptxas"
        /*0030*/ 	.string	"Cuda compilation tools, release 13.0, V13.0.88"
        /*0030*/ 	.string	"Build cuda_13.0.r13.0/compiler.36424714_0"
        /*0030*/ 	.string	"-arch sm_100 -m 64 "



//--------------------- .note.nv.cuinfo           --------------------------
	.section	.note.nv.cuinfo,"",@"SHT_NOTE"
	.sectionflags	@"SHF_NOTE_NV_CUINFO"
        /*0018*/ 	.short	0x0002
        /*001a*/ 	.short	0x0064
        /*001c*/ 	.short	0x0082
	.zero		2


//--------------------- .nv.info                  --------------------------
	.section	.nv.info,"",@"SHT_CUDA_INFO"
	.align	4


	//----- nvinfo : EIATTR_REGCOUNT
	.align		4
        /*0000*/ 	.byte	0x04, 0x2f
        /*0002*/ 	.short	(.L_2 - .L_1)
	.align		4
.L_1:
        /*0004*/ 	.word	index@(_Z31convolution_2D_const_mem_kernelPfS_ii)
        /*0008*/ 	.word	0x00000018


	//----- nvinfo : EIATTR_FRAME_SIZE
	.align		4
.L_2:
        /*000c*/ 	.byte	0x04, 0x11
        /*000e*/ 	.short	(.L_4 - .L_3)
	.align		4
.L_3:
        /*0010*/ 	.word	index@(_Z31convolution_2D_const_mem_kernelPfS_ii)
        /*0014*/ 	.word	0x00000000


	//----- nvinfo : EIATTR_MIN_STACK_SIZE
	.align		4
.L_4:
        /*0018*/ 	.byte	0x04, 0x12
        /*001a*/ 	.short	(.L_6 - .L_5)
	.align		4
.L_5:
        /*001c*/ 	.word	index@(_Z31convolution_2D_const_mem_kernelPfS_ii)
        /*0020*/ 	.word	0x00000000
.L_6:


//--------------------- .nv.compat                --------------------------
	.section	.nv.compat,"",@"SHT_CUDA_COMPAT_INFO"
	.align	4
        /*0000*/ 	.byte	0x02, 0x09, 0x00, 0x00, 0x02, 0x02, 0x01, 0x00, 0x02, 0x05, 0x05, 0x00, 0x03, 0x07, 0x01, 0x01
        /*0010*/ 	.byte	0x02, 0x03, 0x00, 0x00, 0x02, 0x06, 0x01, 0x00, 0x04, 0x0b, 0x08, 0x00, 0x09, 0x00, 0x00, 0x00
        /*0020*/ 	.byte	0x00, 0x00, 0x00, 0x00


//--------------------- .nv.info._Z31convolution_2D_const_mem_kernelPfS_ii --------------------------
	.section	.nv.info._Z31convolution_2D_const_mem_kernelPfS_ii,"",@"SHT_CUDA_INFO"
	.sectionflags	@""
	.align	4


	//----- nvinfo : EIATTR_CUDA_API_VERSION
	.align		4
        /*0000*/ 	.byte	0x04, 0x37
        /*0002*/ 	.short	(.L_8 - .L_7)
.L_7:
        /*0004*/ 	.word	0x00000082


	//----- nvinfo : EIATTR_KPARAM_INFO
	.align		4
.L_8:
        /*0008*/ 	.byte	0x04, 0x17
        /*000a*/ 	.short	(.L_10 - .L_9)
.L_9:
        /*000c*/ 	.word	0x00000000
        /*0010*/ 	.short	0x0003
        /*0012*/ 	.short	0x0014
        /*0014*/ 	.byte	0x00, 0xf0, 0x11, 0x00


	//----- nvinfo : EIATTR_KPARAM_INFO
	.align		4
.L_10:
        /*0018*/ 	.byte	0x04, 0x17
        /*001a*/ 	.short	(.L_12 - .L_11)
.L_11:
        /*001c*/ 	.word	0x00000000
        /*0020*/ 	.short	0x0002
        /*0022*/ 	.short	0x0010
        /*0024*/ 	.byte	0x00, 0xf0, 0x11, 0x00


	//----- nvinfo : EIATTR_KPARAM_INFO
	.align		4
.L_12:
        /*0028*/ 	.byte	0x04, 0x17
        /*002a*/ 	.short	(.L_14 - .L_13)
.L_13:
        /*002c*/ 	.word	0x00000000
        /*0030*/ 	.short	0x0001
        /*0032*/ 	.short	0x0008
        /*0034*/ 	.byte	0x00, 0xf5, 0x21, 0x00


	//----- nvinfo : EIATTR_KPARAM_INFO
	.align		4
.L_14:
        /*0038*/ 	.byte	0x04, 0x17
        /*003a*/ 	.short	(.L_16 - .L_15)
.L_15:
        /*003c*/ 	.word	0x00000000
        /*0040*/ 	.short	0x0000
        /*0042*/ 	.short	0x0000
        /*0044*/ 	.byte	0x00, 0xf5, 0x21, 0x00


	//----- nvinfo : EIATTR_SPARSE_MMA_MASK
	.align		4
.L_16:
        /*0048*/ 	.byte	0x03, 0x50
        /*004a*/ 	.short	0x0000


	//----- nvinfo : EIATTR_MAXREG_COUNT
	.align		4
        /*004c*/ 	.byte	0x03, 0x1b
        /*004e*/ 	.short	0x00ff


	//----- nvinfo : EIATTR_MERCURY_ISA_VERSION
	.align		4
        /*0050*/ 	.byte	0x03, 0x5f
        /*0052*/ 	.short	0x0101


	//----- nvinfo : EIATTR_VRC_CTA_INIT_COUNT
	.align		4
        /*0054*/ 	.byte	0x02, 0x4a
	.zero		1
	.zero		1


	//----- nvinfo : EIATTR_EXIT_INSTR_OFFSETS
	.align		4
        /*0058*/ 	.byte	0x04, 0x1c
        /*005a*/ 	.short	(.L_18 - .L_17)


	//   ....[0]....
.L_17:
        /*005c*/ 	.word	0x00000b30


	//----- nvinfo : EIATTR_CBANK_PARAM_SIZE
	.align		4
.L_18:
        /*0060*/ 	.byte	0x03, 0x19
        /*0062*/ 	.short	0x0018


	//----- nvinfo : EIATTR_PARAM_CBANK
	.align		4
        /*0064*/ 	.byte	0x04, 0x0a
        /*0066*/ 	.short	(.L_20 - .L_19)
	.align		4
.L_19:
        /*0068*/ 	.word	index@(.nv.constant0._Z31convolution_2D_const_mem_kernelPfS_ii)
        /*006c*/ 	.short	0x0380
        /*006e*/ 	.short	0x0018


	//----- nvinfo : EIATTR_SW_WAR
	.align		4
.L_20:
        /*0070*/ 	.byte	0x04, 0x36
        /*0072*/ 	.short	(.L_22 - .L_21)
.L_21:
        /*0074*/ 	.word	0x00000008
.L_22:


//--------------------- .nv.callgraph             --------------------------
	.section	.nv.callgraph,"",@"SHT_CUDA_CALLGRAPH"
	.align	4
	.sectionentsize	8
	.align		4
        /*0000*/ 	.word	0x00000000
	.align		4
        /*0004*/ 	.word	0xffffffff
	.align		4
        /*0008*/ 	.word	0x00000000
	.align		4
        /*000c*/ 	.word	0xfffffffe
	.align		4
        /*0010*/ 	.word	0x00000000
	.align		4
        /*0014*/ 	.word	0xfffffffd
	.align		4
        /*0018*/ 	.word	0x00000000
	.align		4
        /*001c*/ 	.word	0xfffffffc


//--------------------- .nv.constant3             --------------------------
	.section	.nv.constant3,"a",@progbits
	.align	4
.nv.constant3:
	.type		F,@object
	.size		F,(.L_0 - F)
F:
	.zero		100
.L_0:


//--------------------- .text._Z31convolution_2D_const_mem_kernelPfS_ii --------------------------
	.section	.text._Z31convolution_2D_const_mem_kernelPfS_ii,"ax",@progbits
	.align	128
        .global         _Z31convolution_2D_const_mem_kernelPfS_ii
        .type           _Z31convolution_2D_const_mem_kernelPfS_ii,@function
        .size           _Z31convolution_2D_const_mem_kernelPfS_ii,(.L_x_1 - _Z31convolution_2D_const_mem_kernelPfS_ii)
        .other          _Z31convolution_2D_const_mem_kernelPfS_ii,@"STO_CUDA_ENTRY STV_DEFAULT"
_Z31convolution_2D_const_mem_kernelPfS_ii:
.text._Z31convolution_2D_const_mem_kernelPfS_ii:
[----:B------:R-:W-:Y:S01]  /*0000*/  LDC R1, c[0x0][0x37c] ;  /* 0x0000df00ff017b82 */ /* 0x000fe20000000800 */
[----:B------:R-:W0:Y:S07]  /*0010*/  S2R R0, SR_TID.Y ;  /* 0x0000000000007919 */ /* 0x000e2e0000002200 */
[----:B------:R-:W0:Y:S01]  /*0020*/  S2UR UR4, SR_CTAID.Y ;  /* 0x00000000000479c3 */ /* 0x000e220000002600 */
[----:B------:R-:W1:Y:S01]  /*0030*/  LDCU.64 UR6, c[0x0][0x390] ;  /* 0x00007200ff0677ac */ /* 0x000e620008000a00 */
[----:B------:R-:W2:Y:S01]  /*0040*/  S2R R2, SR_TID.X ;  /* 0x0000000000027919 */ /* 0x000ea20000002100 */
[----:B------:R-:W3:Y:S05]  /*0050*/  LDCU.64 UR8, c[0x0][0x380] ;  /* 0x00007000ff0877ac */ /* 0x000eea0008000a00 */
[----:B------:R-:W0:Y:S08]  /*0060*/  LDC R5, c[0x0][0x364] ;  /* 0x0000d900ff057b82 */ /* 0x000e300000000800 */
[----:B------:R-:W2:Y:S08]  /*0070*/  S2UR UR5, SR_CTAID.X ;  /* 0x00000000000579c3 */ /* 0x000eb00000002500 */
[----:B------:R-:W2:Y:S01]  /*0080*/  LDC R3, c[0x0][0x360] ;  /* 0x0000d800ff037b82 */ /* 0x000ea20000000800 */
[----:B0-----:R-:W-:-:S04]  /*0090*/  IMAD R5, R5, UR4, R0 ;  /* 0x0000000405057c24 */ /* 0x001fc8000f8e0200 */
[----:B------:R-:W-:-:S04]  /*00a0*/  VIADD R0, R5, 0xfffffffe ;  /* 0xfffffffe05007836 */ /* 0x000fc80000000000 */
[C---:B-1----:R-:W-:Y:S01]  /*00b0*/  IMAD R10, R0.reuse, UR6, RZ ;  /* 0x00000006000a7c24 */ /* 0x042fe2000f8e02ff */
[----:B------:R-:W-:-:S04]  /*00c0*/  ISETP.GE.AND P4, PT, R0, UR7, PT ;  /* 0x0000000700007c0c */ /* 0x000fc8000bf86270 */
[----:B------:R-:W-:Y:S01]  /*00d0*/  ISETP.GT.U32.AND P4, PT, R5, 0x1, !P4 ;  /* 0x000000010500780c */ /* 0x000fe20006784070 */
[----:B--2---:R-:W-:Y:S01]  /*00e0*/  IMAD R3, R3, UR5, R2 ;  /* 0x0000000503037c24 */ /* 0x004fe2000f8e0202 */
[----:B------:R-:W0:Y:S03]  /*00f0*/  LDCU.64 UR4, c[0x0][0x358] ;  /* 0x00006b00ff0477ac */ /* 0x000e260008000a00 */
[C---:B------:R-:W-:Y:S01]  /*0100*/  VIADD R2, R3.reuse, 0xfffffffe ;  /* 0xfffffffe03027836 */ /* 0x040fe20000000000 */
[C---:B------:R-:W-:Y:S02]  /*0110*/  ISETP.GE.AND P1, PT, R3.reuse, UR6, PT ;  /* 0x0000000603007c0c */ /* 0x040fe4000bf26270 */
[----:B------:R-:W-:Y:S02]  /*0120*/  SHF.R.S32.HI R4, RZ, 0x1f, R3 ;  /* 0x0000001fff047819 */ /* 0x000fe40000011403 */
[----:B------:R-:W-:-:S02]  /*0130*/  ISETP.GT.AND P1, PT, R3, -0x1, !P1 ;  /* 0xffffffff0300780c */ /* 0x000fc40004f24270 */
[----:B------:R-:W-:Y:S02]  /*0140*/  ISETP.GE.AND P3, PT, R2, UR6, PT ;  /* 0x0000000602007c0c */ /* 0x000fe4000bf66270 */
[----:B------:R-:W-:Y:S02]  /*0150*/  PLOP3.LUT P6, PT, P4, P1, PT, 0x80, 0x8 ;  /* 0x000000000008781c */ /* 0x000fe400027c3070 */
[C---:B------:R-:W-:Y:S02]  /*0160*/  IADD3 R0, P0, PT, R3.reuse, R10, RZ ;  /* 0x0000000a03007210 */ /* 0x040fe40007f1e0ff */
[C---:B------:R-:W-:Y:S02]  /*0170*/  ISETP.GT.AND P3, PT, R3.reuse, 0x1, !P3 ;  /* 0x000000010300780c */ /* 0x040fe40005f64270 */
[----:B------:R-:W-:Y:S02]  /*0180*/  ISETP.GT.AND P5, PT, R3, UR6, PT ;  /* 0x0000000603007c0c */ /* 0x000fe4000bfa4270 */
[----:B------:R-:W-:-:S02]  /*0190*/  LEA.HI.X.SX32 R7, R10, R4, 0x1, P0 ;  /* 0x000000040a077211 */ /* 0x000fc400000f0eff */
[C---:B---3--:R-:W-:Y:S02]  /*01a0*/  LEA R6, P0, R0.reuse, UR8, 0x2 ;  /* 0x0000000800067c11 */ /* 0x048fe4000f8010ff */
[----:B------:R-:W-:Y:S01]  /*01b0*/  PLOP3.LUT P2, PT, P4, P3, PT, 0x80, 0x8 ;  /* 0x000000000008781c */ /* 0x000fe20002747070 */
[----:B------:R-:W1:Y:S01]  /*01c0*/  @P6 LDC.64 R8, c[0x0][0x380] ;  /* 0x0000e000ff086b82 */ /* 0x000e620000000a00 */
[C---:B------:R-:W-:Y:S01]  /*01d0*/  ISETP.GT.AND P5, PT, R3.reuse, RZ, !P5 ;  /* 0x000000ff0300720c */ /* 0x040fe20006fa4270 */
[----:B------:R-:W-:Y:S01]  /*01e0*/  @P6 IMAD.IADD R13, R3, 0x1, R10 ;  /* 0x00000001030d6824 */ /* 0x000fe200078e020a */
[----:B------:R-:W-:Y:S02]  /*01f0*/  LEA.HI.X R7, R0, UR9, R7, 0x2, P0 ;  /* 0x0000000900077c11 */ /* 0x000fe400080f1407 */
[----:B------:R-:W-:-:S03]  /*0200*/  PLOP3.LUT P0, PT, P4, P5, PT, 0x80, 0x8 ;  /* 0x000000000008781c */ /* 0x000fc6000270b070 */
[----:B------:R-:W2:Y:S04]  /*0210*/  @P6 LDC R15, c[0x3][0x8] ;  /* 0x00c00200ff0f6b82 */ /* 0x000ea80000000800 */
[----:B0-----:R-:W3:Y:S06]  /*0220*/  @P2 LDG.E R0, desc[UR4][R6.64+-0x8] ;  /* 0xfffff80406002981 */ /* 0x001eec000c1e1900 */
[----:B------:R-:W4:Y:S01]  /*0230*/  @P0 LDG.E R11, desc[UR4][R6.64+-0x4] ;  /* 0xfffffc04060b0981 */ /* 0x000f22000c1e1900 */
[----:B------:R-:W4:Y:S01]  /*0240*/  @P0 LDC R14, c[0x3][0x4] ;  /* 0x00c00100ff0e0b82 */ /* 0x000f220000000800 */
[----:B-1----:R-:W-:-:S07]  /*0250*/  @P6 IMAD.WIDE R8, R13, 0x4, R8 ;  /* 0x000000040d086825 */ /* 0x002fce00078e0208 */
[----:B------:R-:W3:Y:S01]  /*0260*/  @P2 LDC R13, c[0x3][RZ] ;  /* 0x00c00000ff0d2b82 */ /* 0x000ee20000000800 */
[----:B------:R-:W2:Y:S01]  /*0270*/  @P6 LDG.E R9, desc[UR4][R8.64] ;  /* 0x0000000408096981 */ /* 0x000ea2000c1e1900 */
[C---:B------:R-:W-:Y:S02]  /*0280*/  VIADD R12, R3.reuse, 0x1 ;  /* 0x00000001030c7836 */ /* 0x040fe40000000000 */
[----:B------:R-:W-:Y:S02]  /*0290*/  IMAD.MOV.U32 R2, RZ, RZ, RZ ;  /* 0x000000ffff027224 */ /* 0x000fe400078e00ff */
[----:B---3--:R-:W-:Y:S01]  /*02a0*/  @P2 FFMA R2, R0, R13, RZ ;  /* 0x0000000d00022223 */ /* 0x008fe200000000ff */
[----:B------:R-:W-:Y:S01]  /*02b0*/  VIADD R0, R3, 0x2 ;  /* 0x0000000203007836 */ /* 0x000fe20000000000 */
[----:B------:R-:W-:Y:S02]  /*02c0*/  ISETP.GE.AND P2, PT, R12, UR6, PT ;  /* 0x000000060c007c0c */ /* 0x000fe4000bf46270 */
[----:B----4-:R-:W-:-:S02]  /*02d0*/  @P0 FFMA R2, R11, R14, R2 ;  /* 0x0000000e0b020223 */ /* 0x010fc40000000002 */
[----:B------:R-:W-:Y:S02]  /*02e0*/  ISETP.GE.AND P0, PT, R0, UR6, PT ;  /* 0x0000000600007c0c */ /* 0x000fe4000bf06270 */
[C---:B------:R-:W-:Y:S02]  /*02f0*/  ISETP.GT.AND P2, PT, R3.reuse, -0x2, !P2 ;  /* 0xfffffffe0300780c */ /* 0x040fe40005744270 */
[----:B------:R-:W-:Y:S01]  /*0300*/  ISETP.GT.AND P0, PT, R3, -0x3, !P0 ;  /* 0xfffffffd0300780c */ /* 0x000fe20004704270 */
[----:B--2---:R-:W-:Y:S01]  /*0310*/  @P6 FFMA R2, R9, R15, R2 ;  /* 0x0000000f09026223 */ /* 0x004fe20000000002 */
[----:B------:R-:W-:Y:S02]  /*0320*/  PLOP3.LUT P6, PT, P4, P2, PT, 0x80, 0x8 ;  /* 0x000000000008781c */ /* 0x000fe400027c5070 */
[----:B------:R-:W-:-:S11]  /*0330*/  PLOP3.LUT P4, PT, P4, P0, PT, 0x80, 0x8 ;  /* 0x000000000008781c */ /* 0x000fd60002781070 */
[----:B------:R-:W2:Y:S01]  /*0340*/  @P6 LDG.E R9, desc[UR4][R6.64+0x4] ;  /* 0x0000040406096981 */ /* 0x000ea2000c1e1900 */
[----:B------:R-:W2:Y:S03]  /*0350*/  @P6 LDC R0, c[0x3][0xc] ;  /* 0x00c00300ff006b82 */ /* 0x000ea60000000800 */
[----:B------:R-:W3:Y:S01]  /*0360*/  @P4 LDG.E R11, desc[UR4][R6.64+0x8] ;  /* 0x00000804060b4981 */ /* 0x000ee2000c1e1900 */
[----:B------:R-:W-:-:S04]  /*0370*/  VIADD R10, R10, UR6 ;  /* 0x000000060a0a7c36 */ /* 0x000fc80008000000 */
[----:B------:R-:W3:Y:S01]  /*0380*/  @P4 LDC R8, c[0x3][0x10] ;  /* 0x00c00400ff084b82 */ /* 0x000ee20000000800 */
[----:B--2---:R-:W-:Y:S01]  /*0390*/  @P6 FFMA R2, R9, R0, R2 ;  /* 0x0000000009026223 */ /* 0x004fe20000000002 */
[----:B------:R-:W-:-:S03]  /*03a0*/  IADD3 R0, P6, PT, R3, R10, RZ ;  /* 0x0000000a03007210 */ /* 0x000fc60007fde0ff */
[----:B---3--:R-:W-:Y:S01]  /*03b0*/  @P4 FFMA R2, R11, R8, R2 ;  /* 0x000000080b024223 */ /* 0x008fe20000000002 */
[C---:B------:R-:W-:Y:S02]  /*03c0*/  ISETP.GT.AND P4, PT, R5.reuse, UR7, PT ;  /* 0x0000000705007c0c */ /* 0x040fe4000bf84270 */
[----:B------:R-:W-:Y:S02]  /*03d0*/  LEA.HI.X.SX32 R9, R10, R4, 0x1, P6 ;  /* 0x000000040a097211 */ /* 0x000fe400030f0eff */
[C---:B------:R-:W-:Y:S02]  /*03e0*/  LEA R8, P6, R0.reuse, UR8, 0x2 ;  /* 0x0000000800087c11 */ /* 0x040fe4000f8c10ff */
[----:B------:R-:W-:Y:S02]  /*03f0*/  ISETP.NE.AND P4, PT, R5, RZ, !P4 ;  /* 0x000000ff0500720c */ /* 0x000fe40006785270 */
[----:B------:R-:W-:Y:S02]  /*0400*/  LEA.HI.X R9, R0, UR9, R9, 0x2, P6 ;  /* 0x0000000900097c11 */ /* 0x000fe4000b0f1409 */
[----:B------:R-:W-:-:S13]  /*0410*/  PLOP3.LUT P6, PT, P4, P3, PT, 0x80, 0x8 ;  /* 0x000000000008781c */ /* 0x000fda00027c7070 */
[----:B------:R-:W2:Y:S01]  /*0420*/  @P6 LDG.E R7, desc[UR4][R8.64+-0x8] ;  /* 0xfffff80408076981 */ /* 0x000ea2000c1e1900 */
[----:B------:R-:W-:Y:S01]  /*0430*/  PLOP3.LUT P5, PT, P4, P5, PT, 0x80, 0x8 ;  /* 0x000000000008781c */ /* 0x000fe200027ab070 */
[----:B------:R-:W2:-:S12]  /*0440*/  @P6 LDC R0, c[0x3][0x14] ;  /* 0x00c00500ff006b82 */ /* 0x000e980000000800 */
[----:B------:R-:W3:Y:S01]  /*0450*/  @P5 LDG.E R11, desc[UR4][R8.64+-0x4] ;  /* 0xfffffc04080b5981 */ /* 0x000ee2000c1e1900 */
[----:B--2---:R-:W-:Y:S01]  /*0460*/  @P6 FFMA R2, R7, R0, R2 ;  /* 0x0000000007026223 */ /* 0x004fe20000000002 */
[----:B------:R-:W-:Y:S01]  /*0470*/  PLOP3.LUT P6, PT, P4, P1, PT, 0x80, 0x8 ;  /* 0x000000000008781c */ /* 0x000fe200027c3070 */
[----:B------:R-:W3:-:S12]  /*0480*/  @P5 LDC R0, c[0x3][0x18] ;  /* 0x00c00600ff005b82 */ /* 0x000ed80000000800 */
[----:B------:R-:W0:Y:S01]  /*0490*/  @P6 LDC.64 R6, c[0x0][0x380] ;  /* 0x0000e000ff066b82 */ /* 0x000e220000000a00 */
[----:B------:R-:W-:-:S04]  /*04a0*/  @P6 IMAD.IADD R13, R3, 0x1, R10 ;  /* 0x00000001030d6824 */ /* 0x000fc800078e020a */
[----:B0-----:R-:W-:-:S06]  /*04b0*/  @P6 IMAD.WIDE R6, R13, 0x4, R6 ;  /* 0x000000040d066825 */ /* 0x001fcc00078e0206 */
[----:B------:R-:W2:Y:S01]  /*04c0*/  @P6 LDG.E R7, desc[UR4][R6.64] ;  /* 0x0000000406076981 */ /* 0x000ea2000c1e1900 */
[----:B---3--:R-:W-:Y:S01]  /*04d0*/  @P5 FFMA R2, R11, R0, R2 ;  /* 0x000000000b025223 */ /* 0x008fe20000000002 */
[----:B------:R-:W-:Y:S01]  /*04e0*/  PLOP3.LUT P5, PT, P4, P2, PT, 0x80, 0x8 ;  /* 0x000000000008781c */ /* 0x000fe200027a5070 */
[----:B------:R-:W2:Y:S01]  /*04f0*/  @P6 LDC R0, c[0x3][0x1c] ;  /* 0x00c00700ff006b82 */ /* 0x000ea20000000800 */
[----:B------:R-:W-:-:S11]  /*0500*/  PLOP3.LUT P4, PT, P4, P0, PT, 0x80, 0x8 ;  /* 0x000000000008781c */ /* 0x000fd60002781070 */
[----:B------:R-:W3:Y:S04]  /*0510*/  @P5 LDG.E R11, desc[UR4][R8.64+0x4] ;  /* 0x00000404080b5981 */ /* 0x000ee8000c1e1900 */
[----:B------:R0:W4:Y:S01]  /*0520*/  @P4 LDG.E R13, desc[UR4][R8.64+0x8] ;  /* 0x00000804080d4981 */ /* 0x000122000c1e1900 */
[----:B------:R-:W-:Y:S01]  /*0530*/  VIADD R10, R10, UR6 ;  /* 0x000000060a0a7c36 */ /* 0x000fe20008000000 */
[----:B0-----:R-:W4:Y:S01]  /*0540*/  @P4 LDC R8, c[0x3][0x24] ;  /* 0x00c00900ff084b82 */ /* 0x001f220000000800 */
[----:B--2---:R-:W-:-:S03]  /*0550*/  @P6 FFMA R2, R7, R0, R2 ;  /* 0x0000000007026223 */ /* 0x004fc60000000002 */
[----:B------:R-:W-:-:S04]  /*0560*/  IADD3 R0, P6, PT, R3, R10, RZ ;  /* 0x0000000a03007210 */ /* 0x000fc80007fde0ff */
[----:B------:R-:W-:Y:S02]  /*0570*/  LEA.HI.X.SX32 R7, R10, R4, 0x1, P6 ;  /* 0x000000040a077211 */ /* 0x000fe400030f0eff */
[----:B------:R-:W-:-:S04]  /*0580*/  LEA R6, P6, R0, UR8, 0x2 ;  /* 0x0000000800067c11 */ /* 0x000fc8000f8c10ff */
[----:B------:R-:W-:Y:S02]  /*0590*/  LEA.HI.X R7, R0, UR9, R7, 0x2, P6 ;  /* 0x0000000900077c11 */ /* 0x000fe4000b0f1407 */
[----:B------:R-:W-:Y:S01]  /*05a0*/  ISETP.GE.OR P6, PT, R5, UR7, !P3 ;  /* 0x0000000705007c0c */ /* 0x000fe2000dfc6670 */
[----:B------:R-:W3:-:S12]  /*05b0*/  @P5 LDC R0, c[0x3][0x20] ;  /* 0x00c00800ff005b82 */ /* 0x000ed80000000800 */
[----:B------:R-:W2:Y:S01]  /*05c0*/  @!P6 LDG.E R15, desc[UR4][R6.64+-0x8] ;  /* 0xfffff804060fe981 */ /* 0x000ea2000c1e1900 */
[----:B---3--:R-:W-:Y:S01]  /*05d0*/  @P5 FFMA R2, R11, R0, R2 ;  /* 0x000000000b025223 */ /* 0x008fe20000000002 */
[----:B------:R-:W-:Y:S01]  /*05e0*/  ISETP.GT.AND P5, PT, R3, UR6, PT ;  /* 0x0000000603007c0c */ /* 0x000fe2000bfa4270 */
[----:B------:R-:W2:Y:S02]  /*05f0*/  @!P6 LDC R0, c[0x3][0x28] ;  /* 0x00c00a00ff00eb82 */ /* 0x000ea40000000800 */
[----:B----4-:R-:W-:Y:S01]  /*0600*/  @P4 FFMA R2, R13, R8, R2 ;  /* 0x000000080d024223 */ /* 0x010fe20000000002 */
[----:B------:R-:W-:-:S04]  /*0610*/  ISETP.LT.OR P5, PT, R3, 0x1, P5 ;  /* 0x000000010300780c */ /* 0x000fc80002fa1670 */
[----:B------:R-:W-:-:S13]  /*0620*/  ISETP.GE.OR P4, PT, R5, UR7, P5 ;  /* 0x0000000705007c0c */ /* 0x000fda000af86670 */
[----:B------:R-:W3:Y:S01]  /*0630*/  @!P4 LDG.E R11, desc[UR4][R6.64+-0x4] ;  /* 0xfffffc04060bc981 */ /* 0x000ee2000c1e1900 */
[----:B------:R-:W3:Y:S01]  /*0640*/  @!P4 LDC R12, c[0x3][0x2c] ;  /* 0x00c00b00ff0ccb82 */ /* 0x000ee20000000800 */
[----:B--2---:R-:W-:Y:S01]  /*0650*/  @!P6 FFMA R2, R15, R0, R2 ;  /* 0x000000000f02e223 */ /* 0x004fe20000000002 */
[----:B------:R-:W-:Y:S01]  /*0660*/  ISETP.GE.OR P6, PT, R5, UR7, !P1 ;  /* 0x0000000705007c0c */ /* 0x000fe2000cfc6670 */
[----:B------:R-:W-:-:S12]  /*0670*/  IMAD.IADD R0, R3, 0x1, R10 ;  /* 0x0000000103007824 */ /* 0x000fd800078e020a */
[----:B------:R-:W0:Y:S02]  /*0680*/  @!P6 LDC.64 R8, c[0x0][0x380] ;  /* 0x0000e000ff08eb82 */ /* 0x000e240000000a00 */
[----:B0-----:R-:W-:-:S04]  /*0690*/  @!P6 IMAD.WIDE R8, R0, 0x4, R8 ;  /* 0x000000040008e825 */ /* 0x001fc800078e0208 */
[----:B---3--:R-:W-:Y:S01]  /*06a0*/  @!P4 FFMA R2, R11, R12, R2 ;  /* 0x0000000c0b02c223 */ /* 0x008fe20000000002 */
[----:B------:R-:W-:Y:S01]  /*06b0*/  ISETP.GE.OR P4, PT, R5, UR7, !P2 ;  /* 0x0000000705007c0c */ /* 0x000fe2000d786670 */
[----:B------:R-:W0:Y:S01]  /*06c0*/  @!P6 LDC R12, c[0x3][0x30] ;  /* 0x00c00c00ff0ceb82 */ /* 0x000e220000000800 */
[----:B------:R-:W0:Y:S11]  /*06d0*/  @!P6 LDG.E R9, desc[UR4][R8.64] ;  /* 0x000000040809e981 */ /* 0x000e36000c1e1900 */
[----:B------:R-:W2:Y:S01]  /*06e0*/  @!P4 LDG.E R11, desc[UR4][R6.64+0x4] ;  /* 0x00000404060bc981 */ /* 0x000ea2000c1e1900 */
[----:B------:R-:W2:Y:S01]  /*06f0*/  @!P4 LDC R14, c[0x3][0x34] ;  /* 0x00c00d00ff0ecb82 */ /* 0x000ea20000000800 */
[----:B0-----:R-:W-:Y:S01]  /*0700*/  @!P6 FFMA R2, R9, R12, R2 ;  /* 0x0000000c0902e223 */ /* 0x001fe20000000002 */
[----:B------:R-:W-:Y:S01]  /*0710*/  ISETP.GE.OR P6, PT, R5, UR7, !P0 ;  /* 0x0000000705007c0c */ /* 0x000fe2000c7c6670 */
[----:B------:R-:W-:-:S02]  /*0720*/  VIADD R12, R10, UR6 ;  /* 0x000000060a0c7c36 */ /* 0x000fc40008000000 */
[----:B--2---:R-:W-:-:S03]  /*0730*/  @!P4 FFMA R2, R11, R14, R2 ;  /* 0x0000000e0b02c223 */ /* 0x004fc60000000002 */
[----:B------:R-:W-:-:S07]  /*0740*/  IADD3 R9, P4, PT, R3, R12, RZ ;  /* 0x0000000c03097210 */ /* 0x000fce0007f9e0ff */
[----:B------:R-:W2:Y:S01]  /*0750*/  @!P6 LDG.E R13, desc[UR4][R6.64+0x8] ;  /* 0x00000804060de981 */ /* 0x000ea2000c1e1900 */
[----:B------:R-:W-:Y:S01]  /*0760*/  LEA.HI.X.SX32 R14, R12, R4, 0x1, P4 ;  /* 0x000000040c0e7211 */ /* 0x000fe200020f0eff */
[----:B------:R-:W-:Y:S01]  /*0770*/  VIADD R10, R5, 0x1 ;  /* 0x00000001050a7836 */ /* 0x000fe20000000000 */
[----:B------:R-:W-:-:S04]  /*0780*/  LEA R8, P4, R9, UR8, 0x2 ;  /* 0x0000000809087c11 */ /* 0x000fc8000f8810ff */
[----:B------:R-:W-:Y:S02]  /*0790*/  LEA.HI.X R9, R9, UR9, R14, 0x2, P4 ;  /* 0x0000000909097c11 */ /* 0x000fe4000a0f140e */
[----:B------:R-:W-:Y:S01]  /*07a0*/  ISETP.GE.OR P4, PT, R10, UR7, !P3 ;  /* 0x000000070a007c0c */ /* 0x000fe2000df86670 */
[----:B------:R-:W2:-:S12]  /*07b0*/  @!P6 LDC R14, c[0x3][0x38] ;  /* 0x00c00e00ff0eeb82 */ /* 0x000e980000000800 */
[----:B------:R-:W3:Y:S01]  /*07c0*/  @!P4 LDG.E R11, desc[UR4][R8.64+-0x8] ;  /* 0xfffff804080bc981 */ /* 0x000ee2000c1e1900 */
[----:B--2---:R-:W-:Y:S01]  /*07d0*/  @!P6 FFMA R2, R13, R14, R2 ;  /* 0x0000000e0d02e223 */ /* 0x004fe20000000002 */
[----:B------:R-:W-:Y:S01]  /*07e0*/  ISETP.GE.OR P6, PT, R10, UR7, !P1 ;  /* 0x000000070a007c0c */ /* 0x000fe2000cfc6670 */
[----:B------:R-:W3:-:S12]  /*07f0*/  @!P4 LDC R13, c[0x3][0x3c] ;  /* 0x00c00f00ff0dcb82 */ /* 0x000ed80000000800 */
[----:B------:R-:W0:Y:S01]  /*0800*/  @!P6 LDC.64 R6, c[0x0][0x380] ;  /* 0x0000e000ff06eb82 */ /* 0x000e220000000a00 */
[----:B------:R-:W-:-:S07]  /*0810*/  VIADD R14, R5, 0x2 ;  /* 0x00000002050e7836 */ /* 0x000fce0000000000 */
[----:B------:R-:W1:Y:S01]  /*0820*/  @!P6 LDC R15, c[0x3][0x44] ;  /* 0x00c01100ff0feb82 */ /* 0x000e620000000800 */
[----:B---3--:R-:W-:Y:S01]  /*0830*/  @!P4 FFMA R2, R11, R13, R2 ;  /* 0x0000000d0b02c223 */ /* 0x008fe20000000002 */
[----:B------:R-:W-:Y:S01]  /*0840*/  ISETP.GE.OR P4, PT, R10, UR7, P5 ;  /* 0x000000070a007c0c */ /* 0x000fe2000af86670 */
[----:B------:R-:W-:-:S04]  /*0850*/  @!P6 IMAD.IADD R11, R3, 0x1, R12 ;  /* 0x00000001030be824 */ /* 0x000fc800078e020c */
[----:B0-----:R-:W-:-:S08]  /*0860*/  @!P6 IMAD.WIDE R6, R11, 0x4, R6 ;  /* 0x000000040b06e825 */ /* 0x001fd000078e0206 */
[----:B------:R-:W2:Y:S01]  /*0870*/  @!P4 LDG.E R11, desc[UR4][R8.64+-0x4] ;  /* 0xfffffc04080bc981 */ /* 0x000ea2000c1e1900 */
[----:B------:R-:W2:Y:S03]  /*0880*/  @!P4 LDC R13, c[0x3][0x40] ;  /* 0x00c01000ff0dcb82 */ /* 0x000ea60000000800 */
[----:B------:R-:W1:Y:S01]  /*0890*/  @!P6 LDG.E R7, desc[UR4][R6.64] ;  /* 0x000000040607e981 */ /* 0x000e62000c1e1900 */
[----:B------:R-:W-:Y:S01]  /*08a0*/  ISETP.GE.OR P1, PT, R14, UR7, !P1 ;  /* 0x000000070e007c0c */ /* 0x000fe2000cf26670 */
[----:B------:R-:W-:Y:S01]  /*08b0*/  VIADD R12, R12, UR6 ;  /* 0x000000060c0c7c36 */ /* 0x000fe20008000000 */
[C---:B------:R-:W-:Y:S02]  /*08c0*/  ISETP.GE.OR P3, PT, R14.reuse, UR7, !P3 ;  /* 0x000000070e007c0c */ /* 0x040fe4000df66670 */
[----:B------:R-:W-:Y:S01]  /*08d0*/  ISETP.GE.OR P5, PT, R14, UR7, P5 ;  /* 0x000000070e007c0c */ /* 0x000fe2000afa6670 */
[----:B--2---:R-:W-:Y:S01]  /*08e0*/  @!P4 FFMA R2, R11, R13, R2 ;  /* 0x0000000d0b02c223 */ /* 0x004fe20000000002 */
[----:B------:R-:W-:-:S03]  /*08f0*/  IADD3 R5, P4, PT, R3, R12, RZ ;  /* 0x0000000c03057210 */ /* 0x000fc60007f9e0ff */
[----:B-1----:R-:W-:Y:S01]  /*0900*/  @!P6 FFMA R2, R7, R15, R2 ;  /* 0x0000000f0702e223 */ /* 0x002fe20000000002 */
[----:B------:R-:W-:-:S03]  /*0910*/  LEA.HI.X.SX32 R16, R12, R4, 0x1, P4 ;  /* 0x000000040c107211 */ /* 0x000fc600020f0eff */
[----:B------:R-:W0:Y:S01]  /*0920*/  @!P1 LDC.64 R6, c[0x0][0x380] ;  /* 0x0000e000ff069b82 */ /* 0x000e220000000a00 */
[----:B------:R-:W-:Y:S02]  /*0930*/  ISETP.GE.OR P6, PT, R10, UR7, !P2 ;  /* 0x000000070a007c0c */ /* 0x000fe4000d7c6670 */
[----:B------:R-:W-:-:S04]  /*0940*/  LEA R4, P4, R5, UR8, 0x2 ;  /* 0x0000000805047c11 */ /* 0x000fc8000f8810ff */
[----:B------:R-:W-:Y:S02]  /*0950*/  LEA.HI.X R5, R5, UR9, R16, 0x2, P4 ;  /* 0x0000000905057c11 */ /* 0x000fe4000a0f1410 */
[----:B------:R-:W-:-:S05]  /*0960*/  ISETP.GE.OR P4, PT, R10, UR7, !P0 ;  /* 0x000000070a007c0c */ /* 0x000fca000c786670 */
[----:B------:R-:W2:Y:S01]  /*0970*/  @!P6 LDG.E R13, desc[UR4][R8.64+0x4] ;  /* 0x00000404080de981 */ /* 0x000ea2000c1e1900 */
[----:B------:R-:W-:Y:S01]  /*0980*/  @!P1 IMAD.IADD R11, R3, 0x1, R12 ;  /* 0x00000001030b9824 */ /* 0x000fe200078e020c */
[C---:B------:R-:W-:Y:S01]  /*0990*/  ISETP.GE.OR P2, PT, R14.reuse, UR7, !P2 ;  /* 0x000000070e007c0c */ /* 0x040fe2000d746670 */
[----:B------:R-:W1:Y:S01]  /*09a0*/  @!P5 LDC R12, c[0x3][0x54] ;  /* 0x00c01500ff0cdb82 */ /* 0x000e620000000800 */
[----:B------:R-:W3:Y:S04]  /*09b0*/  @!P3 LDG.E R3, desc[UR4][R4.64+-0x8] ;  /* 0xfffff8040403b981 */ /* 0x000ee8000c1e1900 */
[----:B------:R4:W5:Y:S01]  /*09c0*/  @!P4 LDG.E R15, desc[UR4][R8.64+0x8] ;  /* 0x00000804080fc981 */ /* 0x000962000c1e1900 */
[----:B------:R-:W-:Y:S01]  /*09d0*/  ISETP.GE.OR P0, PT, R14, UR7, !P0 ;  /* 0x000000070e007c0c */ /* 0x000fe2000c706670 */
[----:B0-----:R-:W-:Y:S01]  /*09e0*/  @!P1 IMAD.WIDE R10, R11, 0x4, R6 ;  /* 0x000000040b0a9825 */ /* 0x001fe200078e0206 */
[----:B------:R-:W0:Y:S01]  /*09f0*/  @!P1 LDC R14, c[0x3][0x58] ;  /* 0x00c01600ff0e9b82 */ /* 0x000e220000000800 */
[----:B------:R-:W1:Y:S04]  /*0a00*/  @!P5 LDG.E R17, desc[UR4][R4.64+-0x4] ;  /* 0xfffffc040411d981 */ /* 0x000e68000c1e1900 */
[----:B------:R4:W0:Y:S03]  /*0a10*/  @!P1 LDG.E R11, desc[UR4][R10.64] ;  /* 0x000000040a0b9981 */ /* 0x000826000c1e1900 */
[----:B------:R-:W2:Y:S01]  /*0a20*/  @!P6 LDC R6, c[0x3][0x48] ;  /* 0x00c01200ff06eb82 */ /* 0x000ea20000000800 */
[----:B------:R-:W3:Y:S04]  /*0a30*/  @!P2 LDG.E R19, desc[UR4][R4.64+0x4] ;  /* 0x000004040413a981 */ /* 0x000ee8000c1e1900 */
[----:B------:R-:W3:Y:S03]  /*0a40*/  @!P0 LDG.E R21, desc[UR4][R4.64+0x8] ;  /* 0x0000080404158981 */ /* 0x000ee6000c1e1900 */
[----:B----4-:R-:W5:Y:S08]  /*0a50*/  @!P4 LDC R8, c[0x3][0x4c] ;  /* 0x00c01300ff08cb82 */ /* 0x010f700000000800 */
[----:B------:R-:W3:Y:S08]  /*0a60*/  @!P3 LDC R9, c[0x3][0x50] ;  /* 0x00c01400ff09bb82 */ /* 0x000ef00000000800 */
[----:B------:R-:W4:Y:S08]  /*0a70*/  @!P2 LDC R16, c[0x3][0x5c] ;  /* 0x00c01700ff10ab82 */ /* 0x000f300000000800 */
[----:B------:R-:W4:Y:S01]  /*0a80*/  @!P0 LDC R10, c[0x3][0x60] ;  /* 0x00c01800ff0a8b82 */ /* 0x000f220000000800 */
[----:B--2---:R-:W-:-:S07]  /*0a90*/  @!P6 FFMA R2, R13, R6, R2 ;  /* 0x000000060d02e223 */ /* 0x004fce0000000002 */
[----:B------:R-:W2:Y:S01]  /*0aa0*/  LDC.64 R6, c[0x0][0x388] ;  /* 0x0000e200ff067b82 */ /* 0x000ea20000000a00 */
[----:B-----5:R-:W-:-:S04]  /*0ab0*/  @!P4 FFMA R2, R15, R8, R2 ;  /* 0x000000080f02c223 */ /* 0x020fc80000000002 */
[----:B---3--:R-:W-:-:S04]  /*0ac0*/  @!P3 FFMA R2, R3, R9, R2 ;  /* 0x000000090302b223 */ /* 0x008fc80000000002 */
[----:B-1----:R-:W-:-:S04]  /*0ad0*/  @!P5 FFMA R2, R17, R12, R2 ;  /* 0x0000000c1102d223 */ /* 0x002fc80000000002 */
[----:B0-----:R-:W-:-:S04]  /*0ae0*/  @!P1 FFMA R2, R11, R14, R2 ;  /* 0x0000000e0b029223 */ /* 0x001fc80000000002 */
[----:B----4-:R-:W-:Y:S01]  /*0af0*/  @!P2 FFMA R2, R19, R16, R2 ;  /* 0x000000101302a223 */ /* 0x010fe20000000002 */
[----:B--2---:R-:W-:-:S04]  /*0b00*/  IMAD.WIDE R6, R0, 0x4, R6 ;  /* 0x0000000400067825 */ /* 0x004fc800078e0206 */
[----:B------:R-:W-:-:S05]  /*0b10*/  @!P0 FFMA R2, R21, R10, R2 ;  /* 0x0000000a15028223 */ /* 0x000fca0000000002 */
[----:B------:R-:W-:Y:S01]  /*0b20*/  STG.E desc[UR4][R6.64], R2 ;  /* 0x0000000206007986 */ /* 0x000fe2000c101904 */
[----:B------:R-:W-:Y:S05]  /*0b30*/  EXIT ;  /* 0x000000000000794d */ /* 0x000fea0003800000 */
.L_x_0:
[----:B------:R-:W-:-:S00]  /*0b40*/  BRA `(.L_x_0) ;  /* 0xfffffffc00fc7947 */ /* 0x000fc0000383ffff */
[----:B------:R-:W-:-:S00]  /*0b50*/  NOP ;  /* 0x0000000000007918 */ /* 0x000fc00000000000 */
        /* <DEDUP_REMOVED lines=10> */
.L_x_1:


//--------------------- .nv.shared.reserved.0     --------------------------
	.section	.nv.shared.reserved.0,"aw",@nobits
	.weak		__nv_reservedSMEM_offset_0_alias
	.size		__nv_reservedSMEM_offset_0_alias, 0, 64
	.other		__nv_reservedSMEM_offset_0_alias,@"STO_CUDA_RESERVED_SHARED STV_DEFAULT"
__nv_reservedSMEM_offset_0_alias:
	.zero		0
	.zero		64


//--------------------- .nv.constant0._Z31convolution_2D_const_mem_kernelPfS_ii --------------------------
	.section	.nv.constant0._Z31convolution_2D_const_mem_kernelPfS_ii,"a",@progbits
	.sectionflags	@""
	.align	4
.nv.constant0._Z31convolution_2D_const_mem_kernelPfS_ii:
	.zero		920


//--------------------- SYMBOLS --------------------------

	.type		.nv.reservedSmem.offset0,@object
	.size		.nv.reservedSmem.offset0,0x4
